//
// Generated by NVIDIA NVVM Compiler
//
// Compiler Build ID: CL-36424714
// Cuda compilation tools, release 13.0, V13.0.88
// Based on NVVM 20.0.0
//

.version 9.0
.target sm_100
.address_size 64

	// .globl	_Z11matMultiplyPiS_S_iii
// _ZZ11matMultiplyPiS_S_iiiE2sA has been demoted
// _ZZ11matMultiplyPiS_S_iiiE2sB has been demoted
// _ZZ12matTransposePiS_iiE4data has been demoted

.visible .entry _Z11matMultiplyPiS_S_iii(
	.param .u64 .ptr .align 1 _Z11matMultiplyPiS_S_iii_param_0,
	.param .u64 .ptr .align 1 _Z11matMultiplyPiS_S_iii_param_1,
	.param .u64 .ptr .align 1 _Z11matMultiplyPiS_S_iii_param_2,
	.param .u32 _Z11matMultiplyPiS_S_iii_param_3,
	.param .u32 _Z11matMultiplyPiS_S_iii_param_4,
	.param .u32 _Z11matMultiplyPiS_S_iii_param_5
)
{
	.reg .pred 	%p<12>;
	.reg .b32 	%r<158>;
	.reg .b64 	%rd<13>;
	// demoted variable
	.shared .align 4 .b8 _ZZ11matMultiplyPiS_S_iiiE2sA[4096];
	// demoted variable
	.shared .align 4 .b8 _ZZ11matMultiplyPiS_S_iiiE2sB[4096];
	ld.param.u64 	%rd3, [_Z11matMultiplyPiS_S_iii_param_0];
	ld.param.u64 	%rd4, [_Z11matMultiplyPiS_S_iii_param_1];
	ld.param.u64 	%rd5, [_Z11matMultiplyPiS_S_iii_param_2];
	ld.param.u32 	%r33, [_Z11matMultiplyPiS_S_iii_param_3];
	ld.param.u32 	%r34, [_Z11matMultiplyPiS_S_iii_param_4];
	ld.param.u32 	%r35, [_Z11matMultiplyPiS_S_iii_param_5];
	mov.u32 	%r1, %ctaid.y;
	shl.b32 	%r37, %r1, 5;
	mov.u32 	%r2, %tid.y;
	add.s32 	%r3, %r37, %r2;
	mov.u32 	%r4, %ctaid.x;
	shl.b32 	%r5, %r4, 5;
	mov.u32 	%r6, %tid.x;
	add.s32 	%r7, %r5, %r6;
	setp.lt.s32 	%p1, %r34, 1;
	mov.b32 	%r157, 0;
	@%p1 bra 	$L__BB0_7;
	add.s32 	%r39, %r34, 31;
	shr.u32 	%r40, %r39, 5;
	shl.b32 	%r41, %r2, 7;
	mov.u32 	%r42, _ZZ11matMultiplyPiS_S_iiiE2sA;
	add.s32 	%r8, %r42, %r41;
	shl.b32 	%r43, %r6, 2;
	add.s32 	%r9, %r8, %r43;
	mov.u32 	%r44, _ZZ11matMultiplyPiS_S_iiiE2sB;
	add.s32 	%r11, %r44, %r43;
	add.s32 	%r10, %r11, %r41;
	neg.s32 	%r153, %r40;
	mad.lo.s32 	%r45, %r2, %r35, %r6;
	add.s32 	%r152, %r45, %r5;
	shl.b32 	%r14, %r35, 5;
	mad.lo.s32 	%r150, %r34, %r3, %r6;
	cvta.to.global.u64 	%rd1, %rd3;
	cvta.to.global.u64 	%rd2, %rd4;
	mov.b32 	%r157, 0;
	mov.u32 	%r149, %r6;
	mov.u32 	%r151, %r2;
$L__BB0_2:
	setp.ge.s32 	%p2, %r3, %r33;
	setp.ge.u32 	%p3, %r149, %r34;
	mov.b32 	%r155, 0;
	or.pred  	%p4, %p3, %p2;
	@%p4 bra 	$L__BB0_4;
	mul.wide.u32 	%rd6, %r150, 4;
	add.s64 	%rd7, %rd1, %rd6;
	ld.global.u32 	%r155, [%rd7];
$L__BB0_4:
	setp.ge.s32 	%p5, %r7, %r35;
	st.shared.u32 	[%r9], %r155;
	setp.ge.u32 	%p6, %r151, %r34;
	mov.b32 	%r156, 0;
	or.pred  	%p7, %p5, %p6;
	@%p7 bra 	$L__BB0_6;
	mul.wide.u32 	%rd8, %r152, 4;
	add.s64 	%rd9, %rd2, %rd8;
	ld.global.u32 	%r156, [%rd9];
$L__BB0_6:
	st.shared.u32 	[%r10], %r156;
	bar.sync 	0;
	ld.shared.u32 	%r49, [%r8];
	ld.shared.u32 	%r50, [%r11];
	mad.lo.s32 	%r51, %r50, %r49, %r157;
	ld.shared.u32 	%r52, [%r8+4];
	ld.shared.u32 	%r53, [%r11+128];
	mad.lo.s32 	%r54, %r53, %r52, %r51;
	ld.shared.u32 	%r55, [%r8+8];
	ld.shared.u32 	%r56, [%r11+256];
	mad.lo.s32 	%r57, %r56, %r55, %r54;
	ld.shared.u32 	%r58, [%r8+12];
	ld.shared.u32 	%r59, [%r11+384];
	mad.lo.s32 	%r60, %r59, %r58, %r57;
	ld.shared.u32 	%r61, [%r8+16];
	ld.shared.u32 	%r62, [%r11+512];
	mad.lo.s32 	%r63, %r62, %r61, %r60;
	ld.shared.u32 	%r64, [%r8+20];
	ld.shared.u32 	%r65, [%r11+640];
	mad.lo.s32 	%r66, %r65, %r64, %r63;
	ld.shared.u32 	%r67, [%r8+24];
	ld.shared.u32 	%r68, [%r11+768];
	mad.lo.s32 	%r69, %r68, %r67, %r66;
	ld.shared.u32 	%r70, [%r8+28];
	ld.shared.u32 	%r71, [%r11+896];
	mad.lo.s32 	%r72, %r71, %r70, %r69;
	ld.shared.u32 	%r73, [%r8+32];
	ld.shared.u32 	%r74, [%r11+1024];
	mad.lo.s32 	%r75, %r74, %r73, %r72;
	ld.shared.u32 	%r76, [%r8+36];
	ld.shared.u32 	%r77, [%r11+1152];
	mad.lo.s32 	%r78, %r77, %r76, %r75;
	ld.shared.u32 	%r79, [%r8+40];
	ld.shared.u32 	%r80, [%r11+1280];
	mad.lo.s32 	%r81, %r80, %r79, %r78;
	ld.shared.u32 	%r82, [%r8+44];
	ld.shared.u32 	%r83, [%r11+1408];
	mad.lo.s32 	%r84, %r83, %r82, %r81;
	ld.shared.u32 	%r85, [%r8+48];
	ld.shared.u32 	%r86, [%r11+1536];
	mad.lo.s32 	%r87, %r86, %r85, %r84;
	ld.shared.u32 	%r88, [%r8+52];
	ld.shared.u32 	%r89, [%r11+1664];
	mad.lo.s32 	%r90, %r89, %r88, %r87;
	ld.shared.u32 	%r91, [%r8+56];
	ld.shared.u32 	%r92, [%r11+1792];
	mad.lo.s32 	%r93, %r92, %r91, %r90;
	ld.shared.u32 	%r94, [%r8+60];
	ld.shared.u32 	%r95, [%r11+1920];
	mad.lo.s32 	%r96, %r95, %r94, %r93;
	ld.shared.u32 	%r97, [%r8+64];
	ld.shared.u32 	%r98, [%r11+2048];
	mad.lo.s32 	%r99, %r98, %r97, %r96;
	ld.shared.u32 	%r100, [%r8+68];
	ld.shared.u32 	%r101, [%r11+2176];
	mad.lo.s32 	%r102, %r101, %r100, %r99;
	ld.shared.u32 	%r103, [%r8+72];
	ld.shared.u32 	%r104, [%r11+2304];
	mad.lo.s32 	%r105, %r104, %r103, %r102;
	ld.shared.u32 	%r106, [%r8+76];
	ld.shared.u32 	%r107, [%r11+2432];
	mad.lo.s32 	%r108, %r107, %r106, %r105;
	ld.shared.u32 	%r109, [%r8+80];
	ld.shared.u32 	%r110, [%r11+2560];
	mad.lo.s32 	%r111, %r110, %r109, %r108;
	ld.shared.u32 	%r112, [%r8+84];
	ld.shared.u32 	%r113, [%r11+2688];
	mad.lo.s32 	%r114, %r113, %r112, %r111;
	ld.shared.u32 	%r115, [%r8+88];
	ld.shared.u32 	%r116, [%r11+2816];
	mad.lo.s32 	%r117, %r116, %r115, %r114;
	ld.shared.u32 	%r118, [%r8+92];
	ld.shared.u32 	%r119, [%r11+2944];
	mad.lo.s32 	%r120, %r119, %r118, %r117;
	ld.shared.u32 	%r121, [%r8+96];
	ld.shared.u32 	%r122, [%r11+3072];
	mad.lo.s32 	%r123, %r122, %r121, %r120;
	ld.shared.u32 	%r124, [%r8+100];
	ld.shared.u32 	%r125, [%r11+3200];
	mad.lo.s32 	%r126, %r125, %r124, %r123;
	ld.shared.u32 	%r127, [%r8+104];
	ld.shared.u32 	%r128, [%r11+3328];
	mad.lo.s32 	%r129, %r128, %r127, %r126;
	ld.shared.u32 	%r130, [%r8+108];
	ld.shared.u32 	%r131, [%r11+3456];
	mad.lo.s32 	%r132, %r131, %r130, %r129;
	ld.shared.u32 	%r133, [%r8+112];
	ld.shared.u32 	%r134, [%r11+3584];
	mad.lo.s32 	%r135, %r134, %r133, %r132;
	ld.shared.u32 	%r136, [%r8+116];
	ld.shared.u32 	%r137, [%r11+3712];
	mad.lo.s32 	%r138, %r137, %r136, %r135;
	ld.shared.u32 	%r139, [%r8+120];
	ld.shared.u32 	%r140, [%r11+3840];
	mad.lo.s32 	%r141, %r140, %r139, %r138;
	ld.shared.u32 	%r142, [%r8+124];
	ld.shared.u32 	%r143, [%r11+3968];
	mad.lo.s32 	%r157, %r143, %r142, %r141;
	bar.sync 	0;
	add.s32 	%r153, %r153, 1;
	setp.ne.s32 	%p8, %r153, 0;
	add.s32 	%r152, %r152, %r14;
	add.s32 	%r151, %r151, 32;
	add.s32 	%r150, %r150, 32;
	add.s32 	%r149, %r149, 32;
	@%p8 bra 	$L__BB0_2;
$L__BB0_7:
	setp.ge.s32 	%p9, %r3, %r33;
	setp.ge.s32 	%p10, %r7, %r35;
	or.pred  	%p11, %p9, %p10;
	@%p11 bra 	$L__BB0_9;
	mov.u32 	%r144, %ntid.y;
	mad.lo.s32 	%r145, %r1, %r144, %r2;
	mov.u32 	%r146, %ntid.x;
	mad.lo.s32 	%r147, %r4, %r146, %r6;
	mad.lo.s32 	%r148, %r35, %r145, %r147;
	cvta.to.global.u64 	%rd10, %rd5;
	mul.wide.u32 	%rd11, %r148, 4;
	add.s64 	%rd12, %rd10, %rd11;
	st.global.u32 	[%rd12], %r157;
$L__BB0_9:
	ret;

}
	// .globl	_Z12matTransposePiS_ii
.visible .entry _Z12matTransposePiS_ii(
	.param .u64 .ptr .align 1 _Z12matTransposePiS_ii_param_0,
	.param .u64 .ptr .align 1 _Z12matTransposePiS_ii_param_1,
	.param .u32 _Z12matTransposePiS_ii_param_2,
	.param .u32 _Z12matTransposePiS_ii_param_3
)
{
	.reg .pred 	%p<7>;
	.reg .b32 	%r<27>;
	.reg .b64 	%rd<9>;
	// demoted variable
	.shared .align 4 .b8 _ZZ12matTransposePiS_iiE4data[4224];
	ld.param.u64 	%rd1, [_Z12matTransposePiS_ii_param_0];
	ld.param.u64 	%rd2, [_Z12matTransposePiS_ii_param_1];
	ld.param.u32 	%r9, [_Z12matTransposePiS_ii_param_2];
	ld.param.u32 	%r11, [_Z12matTransposePiS_ii_param_3];
	mov.u32 	%r12, %ctaid.x;
	shl.b32 	%r1, %r12, 5;
	mov.u32 	%r2, %tid.x;
	add.s32 	%r3, %r1, %r2;
	mov.u32 	%r13, %ctaid.y;
	shl.b32 	%r4, %r13, 5;
	mov.u32 	%r5, %tid.y;
	add.s32 	%r14, %r4, %r5;
	setp.ge.s32 	%p1, %r3, %r9;
	setp.ge.s32 	%p2, %r14, %r11;
	or.pred  	%p3, %p1, %p2;
	@%p3 bra 	$L__BB1_2;
	cvta.to.global.u64 	%rd3, %rd2;
	mad.lo.s32 	%r15, %r9, %r14, %r3;
	mul.wide.s32 	%rd4, %r15, 4;
	add.s64 	%rd5, %rd3, %rd4;
	ld.global.u32 	%r16, [%rd5];
	mov.u32 	%r17, _ZZ12matTransposePiS_iiE4data;
	mad.lo.s32 	%r18, %r5, 132, %r17;
	shl.b32 	%r19, %r2, 2;
	add.s32 	%r20, %r18, %r19;
	st.shared.u32 	[%r20], %r16;
$L__BB1_2:
	bar.sync 	0;
	add.s32 	%r7, %r4, %r2;
	add.s32 	%r8, %r1, %r5;
	setp.ge.s32 	%p4, %r7, %r11;
	setp.ge.s32 	%p5, %r8, %r9;
	or.pred  	%p6, %p5, %p4;
	@%p6 bra 	$L__BB1_4;
	mov.u32 	%r21, _ZZ12matTransposePiS_iiE4data;
	mad.lo.s32 	%r22, %r2, 132, %r21;
	shl.b32 	%r23, %r5, 2;
	add.s32 	%r24, %r22, %r23;
	ld.shared.u32 	%r25, [%r24];
	mad.lo.s32 	%r26, %r11, %r8, %r7;
	cvta.to.global.u64 	%rd6, %rd1;
	mul.wide.s32 	%rd7, %r26, 4;
	add.s64 	%rd8, %rd6, %rd7;
	st.global.u32 	[%rd8], %r25;
$L__BB1_4:
	ret;

}
	// .globl	_Z6matAddPiS_ii
.visible .entry _Z6matAddPiS_ii(
	.param .u64 .ptr .align 1 _Z6matAddPiS_ii_param_0,
	.param .u64 .ptr .align 1 _Z6matAddPiS_ii_param_1,
	.param .u32 _Z6matAddPiS_ii_param_2,
	.param .u32 _Z6matAddPiS_ii_param_3
)
{
	.reg .pred 	%p<4>;
	.reg .b32 	%r<14>;
	.reg .b64 	%rd<8>;

	ld.param.u64 	%rd1, [_Z6matAddPiS_ii_param_0];
	ld.param.u64 	%rd2, [_Z6matAddPiS_ii_param_1];
	ld.param.u32 	%r4, [_Z6matAddPiS_ii_param_2];
	ld.param.u32 	%r3, [_Z6matAddPiS_ii_param_3];
	mov.u32 	%r5, %ntid.x;
	mov.u32 	%r6, %ctaid.y;
	mov.u32 	%r7, %tid.y;
	mad.lo.s32 	%r1, %r5, %r6, %r7;
	mov.u32 	%r8, %ctaid.x;
	mov.u32 	%r9, %tid.x;
	mad.lo.s32 	%r2, %r5, %r8, %r9;
	setp.ge.s32 	%p1, %r1, %r3;
	setp.ge.s32 	%p2, %r2, %r4;
	or.pred  	%p3, %p2, %p1;
	@%p3 bra 	$L__BB2_2;
	cvta.to.global.u64 	%rd3, %rd2;
	cvta.to.global.u64 	%rd4, %rd1;
	mad.lo.s32 	%r10, %r3, %r2, %r1;
	mul.wide.s32 	%rd5, %r10, 4;
	add.s64 	%rd6, %rd3, %rd5;
	ld.global.u32 	%r11, [%rd6];
	add.s64 	%rd7, %rd4, %rd5;
	ld.global.u32 	%r12, [%rd7];
	add.s32 	%r13, %r12, %r11;
	st.global.u32 	[%rd7], %r13;
$L__BB2_2:
	ret;

}


// ===== COMPILED SASS (sm_100) =====

	.target	sm_100

	.elftype	@"ET_EXEC"


//--------------------- .note.nv.tkinfo           --------------------------
	.section	.note.nv.tkinfo,"",@"SHT_NOTE"
	.sectionflags	@"SHF_NOTE_NV_TKINFO"
	.tkinfo
        /*0018*/ 	.word	0x00000002
        /*0030*/ 	.string	""
        /*0030*/ 	.string	"ptxas"
        /*0030*/ 	.string	"Cuda compilation tools, release 13.0, V13.0.88"
        /*0030*/ 	.string	"Build cuda_13.0.r13.0/compiler.36424714_0"
        /*0030*/ 	.string	"-arch sm_100 -m 64 "



//--------------------- .note.nv.cuinfo           --------------------------
	.section	.note.nv.cuinfo,"",@"SHT_NOTE"
	.sectionflags	@"SHF_NOTE_NV_CUINFO"
        /*0018*/ 	.short	0x0002
        /*001a*/ 	.short	0x0064
        /*001c*/ 	.short	0x0082
	.zero		2


//--------------------- .nv.info                  --------------------------
	.section	.nv.info,"",@"SHT_CUDA_INFO"
	.align	4


	//----- nvinfo : EIATTR_REGCOUNT
	.align		4
        /*0000*/ 	.byte	0x04, 0x2f
        /*0002*/ 	.short	(.L_1 - .L_0)
	.align		4
.L_0:
        /*0004*/ 	.word	index@(_Z11matMultiplyPiS_S_iii)
        /*0008*/ 	.word	0x00000020


	//----- nvinfo : EIATTR_FRAME_SIZE
	.align		4
.L_1:
        /*000c*/ 	.byte	0x04, 0x11
        /*000e*/ 	.short	(.L_3 - .L_2)
	.align		4
.L_2:
        /*0010*/ 	.word	index@(_Z11matMultiplyPiS_S_iii)
        /*0014*/ 	.word	0x00000000


	//----- nvinfo : EIATTR_REGCOUNT
	.align		4
.L_3:
        /*0018*/ 	.byte	0x04, 0x2f
        /*001a*/ 	.short	(.L_5 - .L_4)
	.align		4
.L_4:
        /*001c*/ 	.word	index@(_Z12matTransposePiS_ii)
        /*0020*/ 	.word	0x0000000c


	//----- nvinfo : EIATTR_FRAME_SIZE
	.align		4
.L_5:
        /*0024*/ 	.byte	0x04, 0x11
        /*0026*/ 	.short	(.L_7 - .L_6)
	.align		4
.L_6:
        /*0028*/ 	.word	index@(_Z12matTransposePiS_ii)
        /*002c*/ 	.word	0x00000000


	//----- nvinfo : EIATTR_REGCOUNT
	.align		4
.L_7:
        /*0030*/ 	.byte	0x04, 0x2f
        /*0032*/ 	.short	(.L_9 - .L_8)
	.align		4
.L_8:
        /*0034*/ 	.word	index@(_Z6matAddPiS_ii)
        /*0038*/ 	.word	0x0000000a


	//----- nvinfo : EIATTR_FRAME_SIZE
	.align		4
.L_9:
        /*003c*/ 	.byte	0x04, 0x11
        /*003e*/ 	.short	(.L_11 - .L_10)
	.align		4
.L_10:
        /*0040*/ 	.word	index@(_Z6matAddPiS_ii)
        /*0044*/ 	.word	0x00000000


	//----- nvinfo : EIATTR_MIN_STACK_SIZE
	.align		4
.L_11:
        /*0048*/ 	.byte	0x04, 0x12
        /*004a*/ 	.short	(.L_13 - .L_12)
	.align		4
.L_12:
        /*004c*/ 	.word	index@(_Z6matAddPiS_ii)
        /*0050*/ 	.word	0x00000000


	//----- nvinfo : EIATTR_MIN_STACK_SIZE
	.align		4
.L_13:
        /*0054*/ 	.byte	0x04, 0x12
        /*0056*/ 	.short	(.L_15 - .L_14)
	.align		4
.L_14:
        /*0058*/ 	.word	index@(_Z12matTransposePiS_ii)
        /*005c*/ 	.word	0x00000000


	//----- nvinfo : EIATTR_MIN_STACK_SIZE
	.align		4
.L_15:
        /*0060*/ 	.byte	0x04, 0x12
        /*0062*/ 	.short	(.L_17 - .L_16)
	.align		4
.L_16:
        /*0064*/ 	.word	index@(_Z11matMultiplyPiS_S_iii)
        /*0068*/ 	.word	0x00000000
.L_17:


//--------------------- .nv.compat                --------------------------
	.section	.nv.compat,"",@"SHT_CUDA_COMPAT_INFO"
	.align	4
        /*0000*/ 	.byte	0x02, 0x09, 0x00, 0x00, 0x02, 0x02, 0x01, 0x00, 0x02, 0x05, 0x05, 0x00, 0x03, 0x07, 0x01, 0x01
        /*0010*/ 	.byte	0x02, 0x03, 0x00, 0x00, 0x02, 0x06, 0x01, 0x00, 0x04, 0x0b, 0x08, 0x00, 0x09, 0x00, 0x00, 0x00
        /*0020*/ 	.byte	0x00, 0x00, 0x00, 0x00


//--------------------- .nv.info._Z6matAddPiS_ii  --------------------------
	.section	.nv.info._Z6matAddPiS_ii,"",@"SHT_CUDA_INFO"
	.sectionflags	@""
	.align	4


	//----- nvinfo : EIATTR_CUDA_API_VERSION
	.align		4
        /*0000*/ 	.byte	0x04, 0x37
        /*0002*/ 	.short	(.L_19 - .L_18)
.L_18:
        /*0004*/ 	.word	0x00000082


	//----- nvinfo : EIATTR_KPARAM_INFO
	.align		4
.L_19:
        /*0008*/ 	.byte	0x04, 0x17
        /*000a*/ 	.short	(.L_21 - .L_20)
.L_20:
        /*000c*/ 	.word	0x00000000
        /*0010*/ 	.short	0x0003
        /*0012*/ 	.short	0x0014
        /*0014*/ 	.byte	0x00, 0xf0, 0x11, 0x00


	//----- nvinfo : EIATTR_KPARAM_INFO
	.align		4
.L_21:
        /*0018*/ 	.byte	0x04, 0x17
        /*001a*/ 	.short	(.L_23 - .L_22)
.L_22:
        /*001c*/ 	.word	0x00000000
        /*0020*/ 	.short	0x0002
        /*0022*/ 	.short	0x0010
        /*0024*/ 	.byte	0x00, 0xf0, 0x11, 0x00


	//----- nvinfo : EIATTR_KPARAM_INFO
	.align		4
.L_23:
        /*0028*/ 	.byte	0x04, 0x17
        /*002a*/ 	.short	(.L_25 - .L_24)
.L_24:
        /*002c*/ 	.word	0x00000000
        /*0030*/ 	.short	0x0001
        /*0032*/ 	.short	0x0008
        /*0034*/ 	.byte	0x00, 0xf5, 0x21, 0x00


	//----- nvinfo : EIATTR_KPARAM_INFO
	.align		4
.L_25:
        /*0038*/ 	.byte	0x04, 0x17
        /*003a*/ 	.short	(.L_27 - .L_26)
.L_26:
        /*003c*/ 	.word	0x00000000
        /*0040*/ 	.short	0x0000
        /*0042*/ 	.short	0x0000
        /*0044*/ 	.byte	0x00, 0xf5, 0x21, 0x00


	//----- nvinfo : EIATTR_SPARSE_MMA_MASK
	.align		4
.L_27:
        /*0048*/ 	.byte	0x03, 0x50
        /*004a*/ 	.short	0x0000


	//----- nvinfo : EIATTR_MAXREG_COUNT
	.align		4
        /*004c*/ 	.byte	0x03, 0x1b
        /*004e*/ 	.short	0x00ff


	//----- nvinfo : EIATTR_MERCURY_ISA_VERSION
	.align		4
        /*0050*/ 	.byte	0x03, 0x5f
        /*0052*/ 	.short	0x0101


	//----- nvinfo : EIATTR_VRC_CTA_INIT_COUNT
	.align		4
        /*0054*/ 	.byte	0x02, 0x4a
	.zero		1
	.zero		1


	//----- nvinfo : EIATTR_EXIT_INSTR_OFFSETS
	.align		4
        /*0058*/ 	.byte	0x04, 0x1c
        /*005a*/ 	.short	(.L_29 - .L_28)


	//   ....[0]....
.L_28:
        /*005c*/ 	.word	0x000000b0


	//   ....[1]....
        /*0060*/ 	.word	0x00000160


	//----- nvinfo : EIATTR_CBANK_PARAM_SIZE
	.align		4
.L_29:
        /*0064*/ 	.byte	0x03, 0x19
        /*0066*/ 	.short	0x0018


	//----- nvinfo : EIATTR_PARAM_CBANK
	.align		4
        /*0068*/ 	.byte	0x04, 0x0a
        /*006a*/ 	.short	(.L_31 - .L_30)
	.align		4
.L_30:
        /*006c*/ 	.word	index@(.nv.constant0._Z6matAddPiS_ii)
        /*0070*/ 	.short	0x0380
        /*0072*/ 	.short	0x0018


	//----- nvinfo : EIATTR_SW_WAR
	.align		4
.L_31:
        /*0074*/ 	.byte	0x04, 0x36
        /*0076*/ 	.short	(.L_33 - .L_32)
.L_32:
        /*0078*/ 	.word	0x00000008
.L_33:


//--------------------- .nv.info._Z12matTransposePiS_ii --------------------------
	.section	.nv.info._Z12matTransposePiS_ii,"",@"SHT_CUDA_INFO"
	.sectionflags	@""
	.align	4


	//----- nvinfo : EIATTR_CUDA_API_VERSION
	.align		4
        /*0000*/ 	.byte	0x04, 0x37
        /*0002*/ 	.short	(.L_35 - .L_34)
.L_34:
        /*0004*/ 	.word	0x00000082


	//----- nvinfo : EIATTR_KPARAM_INFO
	.align		4
.L_35:
        /*0008*/ 	.byte	0x04, 0x17
        /*000a*/ 	.short	(.L_37 - .L_36)
.L_36:
        /*000c*/ 	.word	0x00000000
        /*0010*/ 	.short	0x0003
        /*0012*/ 	.short	0x0014
        /*0014*/ 	.byte	0x00, 0xf0, 0x11, 0x00


	//----- nvinfo : EIATTR_KPARAM_INFO
	.align		4
.L_37:
        /*0018*/ 	.byte	0x04, 0x17
        /*001a*/ 	.short	(.L_39 - .L_38)
.L_38:
        /*001c*/ 	.word	0x00000000
        /*0020*/ 	.short	0x0002
        /*0022*/ 	.short	0x0010
        /*0024*/ 	.byte	0x00, 0xf0, 0x11, 0x00


	//----- nvinfo : EIATTR_KPARAM_INFO
	.align		4
.L_39:
        /*0028*/ 	.byte	0x04, 0x17
        /*002a*/ 	.short	(.L_41 - .L_40)
.L_40:
        /*002c*/ 	.word	0x00000000
        /*0030*/ 	.short	0x0001
        /*0032*/ 	.short	0x0008
        /*0034*/ 	.byte	0x00, 0xf5, 0x21, 0x00


	//----- nvinfo : EIATTR_KPARAM_INFO
	.align		4
.L_41:
        /*0038*/ 	.byte	0x04, 0x17
        /*003a*/ 	.short	(.L_43 - .L_42)
.L_42:
        /*003c*/ 	.word	0x00000000
        /*0040*/ 	.short	0x0000
        /*0042*/ 	.short	0x0000
        /*0044*/ 	.byte	0x00, 0xf5, 0x21, 0x00


	//----- nvinfo : EIATTR_SPARSE_MMA_MASK
	.align		4
.L_43:
        /*0048*/ 	.byte	0x03, 0x50
        /*004a*/ 	.short	0x0000


	//----- nvinfo : EIATTR_MAXREG_COUNT
	.align		4
        /*004c*/ 	.byte	0x03, 0x1b
        /*004e*/ 	.short	0x00ff


	//----- nvinfo : EIATTR_NUM_BARRIERS
	.align		4
        /*0050*/ 	.byte	0x02, 0x4c
        /*0052*/ 	.byte	0x01
	.zero		1


	//----- nvinfo : EIATTR_MERCURY_ISA_VERSION
	.align		4
        /*0054*/ 	.byte	0x03, 0x5f
        /*0056*/ 	.short	0x0101


	//----- nvinfo : EIATTR_VRC_CTA_INIT_COUNT
	.align		4
        /*0058*/ 	.byte	0x02, 0x4a
	.zero		1
	.zero		1


	//----- nvinfo : EIATTR_EXIT_INSTR_OFFSETS
	.align		4
        /*005c*/ 	.byte	0x04, 0x1c
        /*005e*/ 	.short	(.L_45 - .L_44)


	//   ....[0]....
.L_44:
        /*0060*/ 	.word	0x000001a0


	//   ....[1]....
        /*0064*/ 	.word	0x00000250


	//----- nvinfo : EIATTR_CBANK_PARAM_SIZE
	.align		4
.L_45:
        /*0068*/ 	.byte	0x03, 0x19
        /*006a*/ 	.short	0x0018


	//----- nvinfo : EIATTR_PARAM_CBANK
	.align		4
        /*006c*/ 	.byte	0x04, 0x0a
        /*006e*/ 	.short	(.L_47 - .L_46)
	.align		4
.L_46:
        /*0070*/ 	.word	index@(.nv.constant0._Z12matTransposePiS_ii)
        /*0074*/ 	.short	0x0380
        /*0076*/ 	.short	0x0018


	//----- nvinfo : EIATTR_SW_WAR
	.align		4
.L_47:
        /*0078*/ 	.byte	0x04, 0x36
        /*007a*/ 	.short	(.L_49 - .L_48)
.L_48:
        /*007c*/ 	.word	0x00000008
.L_49:


//--------------------- .nv.info._Z11matMultiplyPiS_S_iii --------------------------
	.section	.nv.info._Z11matMultiplyPiS_S_iii,"",@"SHT_CUDA_INFO"
	.sectionflags	@""
	.align	4


	//----- nvinfo : EIATTR_CUDA_API_VERSION
	.align		4
        /*0000*/ 	.byte	0x04, 0x37
        /*0002*/ 	.short	(.L_51 - .L_50)
.L_50:
        /*0004*/ 	.word	0x00000082


	//----- nvinfo : EIATTR_KPARAM_INFO
	.align		4
.L_51:
        /*0008*/ 	.byte	0x04, 0x17
        /*000a*/ 	.short	(.L_53 - .L_52)
.L_52:
        /*000c*/ 	.word	0x00000000
        /*0010*/ 	.short	0x0005
        /*0012*/ 	.short	0x0020
        /*0014*/ 	.byte	0x00, 0xf0, 0x11, 0x00


	//----- nvinfo : EIATTR_KPARAM_INFO
	.align		4
.L_53:
        /*0018*/ 	.byte	0x04, 0x17
        /*001a*/ 	.short	(.L_55 - .L_54)
.L_54:
        /*001c*/ 	.word	0x00000000
        /*0020*/ 	.short	0x0004
        /*0022*/ 	.short	0x001c
        /*0024*/ 	.byte	0x00, 0xf0, 0x11, 0x00


	//----- nvinfo : EIATTR_KPARAM_INFO
	.align		4
.L_55:
        /*0028*/ 	.byte	0x04, 0x17
        /*002a*/ 	.short	(.L_57 - .L_56)
.L_56:
        /*002c*/ 	.word	0x00000000
        /*0030*/ 	.short	0x0003
        /*0032*/ 	.short	0x0018
        /*0034*/ 	.byte	0x00, 0xf0, 0x11, 0x00


	//----- nvinfo : EIATTR_KPARAM_INFO
	.align		4
.L_57:
        /*0038*/ 	.byte	0x04, 0x17
        /*003a*/ 	.short	(.L_59 - .L_58)
.L_58:
        /*003c*/ 	.word	0x00000000
        /*0040*/ 	.short	0x0002
        /*0042*/ 	.short	0x0010
        /*0044*/ 	.byte	0x00, 0xf5, 0x21, 0x00


	//----- nvinfo : EIATTR_KPARAM_INFO
	.align		4
.L_59:
        /*0048*/ 	.byte	0x04, 0x17
        /*004a*/ 	.short	(.L_61 - .L_60)
.L_60:
        /*004c*/ 	.word	0x00000000
        /*0050*/ 	.short	0x0001
        /*0052*/ 	.short	0x0008
        /*0054*/ 	.byte	0x00, 0xf5, 0x21, 0x00


	//----- nvinfo : EIATTR_KPARAM_INFO
	.align		4
.L_61:
        /*0058*/ 	.byte	0x04, 0x17
        /*005a*/ 	.short	(.L_63 - .L_62)
.L_62:
        /*005c*/ 	.word	0x00000000
        /*0060*/ 	.short	0x0000
        /*0062*/ 	.short	0x0000
        /*0064*/ 	.byte	0x00, 0xf5, 0x21, 0x00


	//----- nvinfo : EIATTR_SPARSE_MMA_MASK
	.align		4
.L_63:
        /*0068*/ 	.byte	0x03, 0x50
        /*006a*/ 	.short	0x0000


	//----- nvinfo : EIATTR_MAXREG_COUNT
	.align		4
        /*006c*/ 	.byte	0x03, 0x1b
        /*006e*/ 	.short	0x00ff


	//----- nvinfo : EIATTR_NUM_BARRIERS
	.align		4
        /*0070*/ 	.byte	0x02, 0x4c
        /*0072*/ 	.byte	0x01
	.zero		1


	//----- nvinfo : EIATTR_MERCURY_ISA_VERSION
	.align		4
        /*0074*/ 	.byte	0x03, 0x5f
        /*0076*/ 	.short	0x0101


	//----- nvinfo : EIATTR_VRC_CTA_INIT_COUNT
	.align		4
        /*0078*/ 	.byte	0x02, 0x4a
	.zero		1
	.zero		1


	//----- nvinfo : EIATTR_EXIT_INSTR_OFFSETS
	.align		4
        /*007c*/ 	.byte	0x04, 0x1c
        /*007e*/ 	.short	(.L_65 - .L_64)


	//   ....[0]....
.L_64:
        /*0080*/ 	.word	0x00000850


	//   ....[1]....
        /*0084*/ 	.word	0x000008e0


	//----- nvinfo : EIATTR_CBANK_PARAM_SIZE
	.align		4
.L_65:
        /*0088*/ 	.byte	0x03, 0x19
        /*008a*/ 	.short	0x0024


	//----- nvinfo : EIATTR_PARAM_CBANK
	.align		4
        /*008c*/ 	.byte	0x04, 0x0a
        /*008e*/ 	.short	(.L_67 - .L_66)
	.align		4
.L_66:
        /*0090*/ 	.word	index@(.nv.constant0._Z11matMultiplyPiS_S_iii)
        /*0094*/ 	.short	0x0380
        /*0096*/ 	.short	0x0024


	//----- nvinfo : EIATTR_SW_WAR
	.align		4
.L_67:
        /*0098*/ 	.byte	0x04, 0x36
        /*009a*/ 	.short	(.L_69 - .L_68)
.L_68:
        /*009c*/ 	.word	0x00000008
.L_69:


//--------------------- .nv.callgraph             --------------------------
	.section	.nv.callgraph,"",@"SHT_CUDA_CALLGRAPH"
	.align	4
	.sectionentsize	8
	.align		4
        /*0000*/ 	.word	0x00000000
	.align		4
        /*0004*/ 	.word	0xffffffff
	.align		4
        /*0008*/ 	.word	0x00000000
	.align		4
        /*000c*/ 	.word	0xfffffffe
	.align		4
        /*0010*/ 	.word	0x00000000
	.align		4
        /*0014*/ 	.word	0xfffffffd
	.align		4
        /*0018*/ 	.word	0x00000000
	.align		4
        /*001c*/ 	.word	0xfffffffc


//--------------------- .text._Z6matAddPiS_ii     --------------------------
	.section	.text._Z6matAddPiS_ii,"ax",@progbits
	.align	128
        .global         _Z6matAddPiS_ii
        .type           _Z6matAddPiS_ii,@function
        .size           _Z6matAddPiS_ii,(.L_x_5 - _Z6matAddPiS_ii)
        .other          _Z6matAddPiS_ii,@"STO_CUDA_ENTRY STV_DEFAULT"
_Z6matAddPiS_ii:
.text._Z6matAddPiS_ii:
[----:B------:R-:W-:Y:S01]  /*0000*/  LDC R1, c[0x0][0x37c] ;  /* 0x0000df00ff017b82 */ /* 0x000fe20000000800 */
[----:B------:R-:W0:Y:S01]  /*0010*/  S2R R0, SR_CTAID.Y ;  /* 0x0000000000007919 */ /* 0x000e220000002600 */
[----:B------:R-:W0:Y:S01]  /*0020*/  LDCU UR4, c[0x0][0x360] ;  /* 0x00006c00ff0477ac */ /* 0x000e220008000800 */
[----:B------:R-:W0:Y:S01]  /*0030*/  S2R R3, SR_TID.Y ;  /* 0x0000000000037919 */ /* 0x000e220000002200 */
[----:B------:R-:W1:Y:S01]  /*0040*/  LDCU.64 UR6, c[0x0][0x390] ;  /* 0x00007200ff0677ac */ /* 0x000e620008000a00 */
[----:B------:R-:W2:Y:S01]  /*0050*/  S2R R7, SR_CTAID.X ;  /* 0x0000000000077919 */ /* 0x000ea20000002500 */
[----:B------:R-:W2:Y:S01]  /*0060*/  S2R R2, SR_TID.X ;  /* 0x0000000000027919 */ /* 0x000ea20000002100 */
[----:B0-----:R-:W-:-:S05]  /*0070*/  IMAD R0, R0, UR4, R3 ;  /* 0x0000000400007c24 */ /* 0x001fca000f8e0203 */
[----:B-1----:R-:W-:Y:S01]  /*0080*/  ISETP.GE.AND P0, PT, R0, UR7, PT ;  /* 0x0000000700007c0c */ /* 0x002fe2000bf06270 */
[----:B--2---:R-:W-:-:S05]  /*0090*/  IMAD R7, R7, UR4, R2 ;  /* 0x0000000407077c24 */ /* 0x004fca000f8e0202 */
[----:B------:R-:W-:-:S13]  /*00a0*/  ISETP.GE.OR P0, PT, R7, UR6, P0 ;  /* 0x0000000607007c0c */ /* 0x000fda0008706670 */
[----:B------:R-:W-:Y:S05]  /*00b0*/  @P0 EXIT ;  /* 0x000000000000094d */ /* 0x000fea0003800000 */
[----:B------:R-:W0:Y:S01]  /*00c0*/  LDC.64 R2, c[0x0][0x388] ;  /* 0x0000e200ff027b82 */ /* 0x000e220000000a00 */
[----:B------:R-:W1:Y:S01]  /*00d0*/  LDCU.64 UR4, c[0x0][0x358] ;  /* 0x00006b00ff0477ac */ /* 0x000e620008000a00 */
[----:B------:R-:W-:-:S06]  /*00e0*/  IMAD R7, R7, UR7, R0 ;  /* 0x0000000707077c24 */ /* 0x000fcc000f8e0200 */
[----:B------:R-:W2:Y:S01]  /*00f0*/  LDC.64 R4, c[0x0][0x380] ;  /* 0x0000e000ff047b82 */ /* 0x000ea20000000a00 */
[----:B0-----:R-:W-:-:S06]  /*0100*/  IMAD.WIDE R2, R7, 0x4, R2 ;  /* 0x0000000407027825 */ /* 0x001fcc00078e0202 */
[----:B-1----:R-:W3:Y:S01]  /*0110*/  LDG.E R2, desc[UR4][R2.64] ;  /* 0x0000000402027981 */ /* 0x002ee2000c1e1900 */
[----:B--2---:R-:W-:-:S05]  /*0120*/  IMAD.WIDE R4, R7, 0x4, R4 ;  /* 0x0000000407047825 */ /* 0x004fca00078e0204 */
[----:B------:R-:W3:Y:S02]  /*0130*/  LDG.E R7, desc[UR4][R4.64] ;  /* 0x0000000404077981 */ /* 0x000ee4000c1e1900 */
[----:B---3--:R-:W-:-:S05]  /*0140*/  IADD3 R7, PT, PT, R2, R7, RZ ;  /* 0x0000000702077210 */ /* 0x008fca0007ffe0ff */
[----:B------:R-:W-:Y:S01]  /*0150*/  STG.E desc[UR4][R4.64], R7 ;  /* 0x0000000704007986 */ /* 0x000fe2000c101904 */
[----:B------:R-:W-:Y:S05]  /*0160*/  EXIT ;  /* 0x000000000000794d */ /* 0x000fea0003800000 */
.L_x_0:
[----:B------:R-:W-:-:S00]  /*0170*/  BRA `(.L_x_0) ;  /* 0xfffffffc00fc7947 */ /* 0x000fc0000383ffff */
[----:B------:R-:W-:-:S00]  /*0180*/  NOP ;  /* 0x0000000000007918 */ /* 0x000fc00000000000 */
[----:B------:R-:W-:-:S00]  /*0190*/  NOP ;  /* 0x0000000000007918 */ /* 0x000fc00000000000 */
[----:B------:R-:W-:-:S00]  /*01a0*/  NOP ;  /* 0x0000000000007918 */ /* 0x000fc00000000000 */
[----:B------:R-:W-:-:S00]  /*01b0*/  NOP ;  /* 0x0000000000007918 */ /* 0x000fc00000000000 */
[----:B------:R-:W-:-:S00]  /*01c0*/  NOP ;  /* 0x0000000000007918 */ /* 0x000fc00000000000 */
[----:B------:R-:W-:-:S00]  /*01d0*/  NOP ;  /* 0x0000000000007918 */ /* 0x000fc00000000000 */
[----:B------:R-:W-:-:S00]  /*01e0*/  NOP ;  /* 0x0000000000007918 */ /* 0x000fc00000000000 */
[----:B------:R-:W-:-:S00]  /*01f0*/  NOP ;  /* 0x0000000000007918 */ /* 0x000fc00000000000 */
.L_x_5:


//--------------------- .text._Z12matTransposePiS_ii --------------------------
	.section	.text._Z12matTransposePiS_ii,"ax",@progbits
	.align	128
        .global         _Z12matTransposePiS_ii
        .type           _Z12matTransposePiS_ii,@function
        .size           _Z12matTransposePiS_ii,(.L_x_6 - _Z12matTransposePiS_ii)
        .other          _Z12matTransposePiS_ii,@"STO_CUDA_ENTRY STV_DEFAULT"
_Z12matTransposePiS_ii:
.text._Z12matTransposePiS_ii:
[----:B------:R-:W-:Y:S01]  /*0000*/  LDC R1, c[0x0][0x37c] ;  /* 0x0000df00ff017b82 */ /* 0x000fe20000000800 */
[----:B------:R-:W0:Y:S01]  /*0010*/  S2R R8, SR_TID.Y ;  /* 0x0000000000087919 */ /* 0x000e220000002200 */
[----:B------:R-:W1:Y:S01]  /*0020*/  LDCU.64 UR6, c[0x0][0x390] ;  /* 0x00007200ff0677ac */ /* 0x000e620008000a00 */
[----:B------:R-:W0:Y:S01]  /*0030*/  S2R R9, SR_CTAID.Y ;  /* 0x0000000000097919 */ /* 0x000e220000002600 */
[----:B------:R-:W2:Y:S01]  /*0040*/  LDCU.64 UR4, c[0x0][0x358] ;  /* 0x00006b00ff0477ac */ /* 0x000ea20008000a00 */
[----:B------:R-:W3:Y:S01]  /*0050*/  S2R R7, SR_CTAID.X ;  /* 0x0000000000077919 */ /* 0x000ee20000002500 */
[----:B------:R-:W3:Y:S01]  /*0060*/  S2R R6, SR_TID.X ;  /* 0x0000000000067919 */ /* 0x000ee20000002100 */
[----:B0-----:R-:W-:-:S05]  /*0070*/  IMAD R5, R9, 0x20, R8 ;  /* 0x0000002009057824 */ /* 0x001fca00078e0208 */
[----:B-1----:R-:W-:Y:S01]  /*0080*/  ISETP.GE.AND P0, PT, R5, UR7, PT ;  /* 0x0000000705007c0c */ /* 0x002fe2000bf06270 */
[----:B---3--:R-:W-:-:S05]  /*0090*/  IMAD R0, R7, 0x20, R6 ;  /* 0x0000002007007824 */ /* 0x008fca00078e0206 */
[----:B------:R-:W-:-:S13]  /*00a0*/  ISETP.GE.OR P0, PT, R0, UR6, P0 ;  /* 0x0000000600007c0c */ /* 0x000fda0008706670 */
[----:B------:R-:W0:Y:S01]  /*00b0*/  @!P0 LDC.64 R2, c[0x0][0x388] ;  /* 0x0000e200ff028b82 */ /* 0x000e220000000a00 */
[----:B------:R-:W-:-:S04]  /*00c0*/  @!P0 IMAD R5, R5, UR6, R0 ;  /* 0x0000000605058c24 */ /* 0x000fc8000f8e0200 */
[----:B0-----:R-:W-:-:S06]  /*00d0*/  @!P0 IMAD.WIDE R2, R5, 0x4, R2 ;  /* 0x0000000405028825 */ /* 0x001fcc00078e0202 */
[----:B--2---:R-:W2:Y:S01]  /*00e0*/  @!P0 LDG.E R2, desc[UR4][R2.64] ;  /* 0x0000000402028981 */ /* 0x004ea2000c1e1900 */
[----:B------:R-:W-:Y:S01]  /*00f0*/  @!P0 MOV R0, 0x400 ;  /* 0x0000040000008802 */ /* 0x000fe20000000f00 */
[----:B------:R-:W-:Y:S01]  /*0100*/  IMAD R7, R7, 0x20, R8 ;  /* 0x0000002007077824 */ /* 0x000fe200078e0208 */
[----:B------:R-:W-:Y:S01]  /*0110*/  LEA R4, R9, R6, 0x5 ;  /* 0x0000000609047211 */ /* 0x000fe200078e28ff */
[----:B------:R-:W0:Y:S03]  /*0120*/  @!P0 S2R R5, SR_CgaCtaId ;  /* 0x0000000000058919 */ /* 0x000e260000008800 */
[----:B------:R-:W-:-:S04]  /*0130*/  ISETP.GE.AND P1, PT, R4, UR7, PT ;  /* 0x0000000704007c0c */ /* 0x000fc8000bf26270 */
[----:B------:R-:W-:Y:S02]  /*0140*/  ISETP.GE.OR P1, PT, R7, UR6, P1 ;  /* 0x0000000607007c0c */ /* 0x000fe40008f26670 */
[----:B0-----:R-:W-:-:S05]  /*0150*/  @!P0 LEA R0, R5, R0, 0x18 ;  /* 0x0000000005008211 */ /* 0x001fca00078ec0ff */
[----:B------:R-:W-:-:S05]  /*0160*/  @!P0 IMAD R0, R8, 0x84, R0 ;  /* 0x0000008408008824 */ /* 0x000fca00078e0200 */
[----:B------:R-:W-:-:S05]  /*0170*/  @!P0 LEA R5, R6, R0, 0x2 ;  /* 0x0000000006058211 */ /* 0x000fca00078e10ff */
[----:B--2---:R0:W-:Y:S01]  /*0180*/  @!P0 STS [R5], R2 ;  /* 0x0000000205008388 */ /* 0x0041e20000000800 */
[----:B------:R-:W-:Y:S06]  /*0190*/  BAR.SYNC.DEFER_BLOCKING 0x0 ;  /* 0x0000000000007b1d */ /* 0x000fec0000010000 */
[----:B------:R-:W-:Y:S05]  /*01a0*/  @P1 EXIT ;  /* 0x000000000000194d */ /* 0x000fea0003800000 */
[----:B------:R-:W1:Y:S01]  /*01b0*/  S2R R3, SR_CgaCtaId ;  /* 0x0000000000037919 */ /* 0x000e620000008800 */
[----:B------:R-:W-:Y:S01]  /*01c0*/  MOV R0, 0x400 ;  /* 0x0000040000007802 */ /* 0x000fe20000000f00 */
[----:B------:R-:W-:-:S03]  /*01d0*/  IMAD R7, R7, UR7, R4 ;  /* 0x0000000707077c24 */ /* 0x000fc6000f8e0204 */
[----:B-1----:R-:W-:-:S05]  /*01e0*/  LEA R3, R3, R0, 0x18 ;  /* 0x0000000003037211 */ /* 0x002fca00078ec0ff */
[----:B------:R-:W-:Y:S02]  /*01f0*/  IMAD R0, R6, 0x84, R3 ;  /* 0x0000008406007824 */ /* 0x000fe400078e0203 */
[----:B0-----:R-:W0:Y:S02]  /*0200*/  LDC.64 R2, c[0x0][0x380] ;  /* 0x0000e000ff027b82 */ /* 0x001e240000000a00 */
[----:B------:R-:W-:-:S05]  /*0210*/  IMAD R0, R8, 0x4, R0 ;  /* 0x0000000408007824 */ /* 0x000fca00078e0200 */
[----:B------:R-:W1:Y:S01]  /*0220*/  LDS R5, [R0] ;  /* 0x0000000000057984 */ /* 0x000e620000000800 */
[----:B0-----:R-:W-:-:S05]  /*0230*/  IMAD.WIDE R2, R7, 0x4, R2 ;  /* 0x0000000407027825 */ /* 0x001fca00078e0202 */
[----:B-1----:R-:W-:Y:S01]  /*0240*/  STG.E desc[UR4][R2.64], R5 ;  /* 0x0000000502007986 */ /* 0x002fe2000c101904 */
[----:B------:R-:W-:Y:S05]  /*0250*/  EXIT ;  /* 0x000000000000794d */ /* 0x000fea0003800000 */
.L_x_1:
        /* <DEDUP_REMOVED lines=10> */
.L_x_6:


//--------------------- .text._Z11matMultiplyPiS_S_iii --------------------------
	.section	.text._Z11matMultiplyPiS_S_iii,"ax",@progbits
	.align	128
        .global         _Z11matMultiplyPiS_S_iii
        .type           _Z11matMultiplyPiS_S_iii,@function
        .size           _Z11matMultiplyPiS_S_iii,(.L_x_7 - _Z11matMultiplyPiS_S_iii)
        .other          _Z11matMultiplyPiS_S_iii,@"STO_CUDA_ENTRY STV_DEFAULT"
_Z11matMultiplyPiS_S_iii:
.text._Z11matMultiplyPiS_S_iii:
[----:B------:R-:W-:Y:S01]  /*0000*/  LDC R1, c[0x0][0x37c] ;  /* 0x0000df00ff017b82 */ /* 0x000fe20000000800 */
[----:B------:R-:W0:Y:S01]  /*0010*/  S2R R5, SR_CTAID.Y ;  /* 0x0000000000057919 */ /* 0x000e220000002600 */
[----:B------:R-:W1:Y:S01]  /*0020*/  LDCU UR10, c[0x0][0x39c] ;  /* 0x00007380ff0a77ac */ /* 0x000e620008000800 */
[----:B------:R-:W-:Y:S01]  /*0030*/  HFMA2 R23, -RZ, RZ, 0, 0 ;  /* 0x00000000ff177431 */ /* 0x000fe200000001ff */
[----:B------:R-:W0:Y:S01]  /*0040*/  S2R R0, SR_TID.Y ;  /* 0x0000000000007919 */ /* 0x000e220000002200 */
[----:B------:R-:W2:Y:S01]  /*0050*/  LDCU UR14, c[0x0][0x3a0] ;  /* 0x00007400ff0e77ac */ /* 0x000ea20008000800 */
[----:B------:R-:W3:Y:S01]  /*0060*/  S2R R2, SR_CTAID.X ;  /* 0x0000000000027919 */ /* 0x000ee20000002500 */
[----:B------:R-:W4:Y:S01]  /*0070*/  LDCU.64 UR8, c[0x0][0x358] ;  /* 0x00006b00ff0877ac */ /* 0x000f220008000a00 */
[----:B------:R-:W3:Y:S01]  /*0080*/  S2R R3, SR_TID.X ;  /* 0x0000000000037919 */ /* 0x000ee20000002100 */
[----:B-1----:R-:W-:Y:S01]  /*0090*/  UISETP.GE.AND UP0, UPT, UR10, 0x1, UPT ;  /* 0x000000010a00788c */ /* 0x002fe2000bf06270 */
[----:B0-----:R-:W-:-:S02]  /*00a0*/  LEA R24, R5, R0, 0x5 ;  /* 0x0000000005187211 */ /* 0x001fc400078e28ff */
[----:B---3--:R-:W-:-:S06]  /*00b0*/  LEA R21, R2, R3, 0x5 ;  /* 0x0000000302157211 */ /* 0x008fcc00078e28ff */
[----:B--2-4-:R-:W-:Y:S05]  /*00c0*/  BRA.U !UP0, `(.L_x_2) ;  /* 0x0000000508d47547 */ /* 0x014fea000b800000 */
[----:B------:R-:W0:Y:S01]  /*00d0*/  S2UR UR7, SR_CgaCtaId ;  /* 0x00000000000779c3 */ /* 0x000e220000008800 */
[----:B------:R-:W1:Y:S01]  /*00e0*/  LDCU UR11, c[0x0][0x3a0] ;  /* 0x00007400ff0b77ac */ /* 0x000e620008000800 */
[----:B------:R-:W-:Y:S01]  /*00f0*/  IMAD R16, R24, UR10, R3 ;  /* 0x0000000a18107c24 */ /* 0x000fe2000f8e0203 */
[----:B------:R-:W-:Y:S01]  /*0100*/  MOV R23, RZ ;  /* 0x000000ff00177202 */ /* 0x000fe20000000f00 */
[----:B------:R-:W2:Y:S01]  /*0110*/  LDCU UR12, c[0x0][0x398] ;  /* 0x00007300ff0c77ac */ /* 0x000ea20008000800 */
[----:B------:R-:W-:-:S03]  /*0120*/  MOV R7, R3 ;  /* 0x0000000300077202 */ /* 0x000fc60000000f00 */
[----:B------:R-:W3:Y:S01]  /*0130*/  LDC R4, c[0x0][0x3a0] ;  /* 0x0000e800ff047b82 */ /* 0x000ee20000000800 */
[----:B------:R-:W-:Y:S01]  /*0140*/  UMOV UR5, 0x400 ;  /* 0x0000040000057882 */ /* 0x000fe20000000000 */
[----:B------:R-:W-:Y:S01]  /*0150*/  UIADD3 UR4, UPT, UPT, UR10, 0x1f, URZ ;  /* 0x0000001f0a047890 */ /* 0x000fe2000fffe0ff */
[----:B------:R-:W-:Y:S01]  /*0160*/  MOV R6, R0 ;  /* 0x0000000000067202 */ /* 0x000fe20000000f00 */
[----:B------:R-:W-:Y:S02]  /*0170*/  UIADD3 UR6, UPT, UPT, UR5, 0x1000, URZ ;  /* 0x0000100005067890 */ /* 0x000fe4000fffe0ff */
[----:B------:R-:W-:Y:S01]  /*0180*/  USHF.R.U32.HI UR4, URZ, 0x5, UR4 ;  /* 0x00000005ff047899 */ /* 0x000fe20008011604 */
[----:B------:R-:W4:Y:S01]  /*0190*/  LDCU UR13, c[0x0][0x39c] ;  /* 0x00007380ff0d77ac */ /* 0x000f220008000800 */
[----:B-1----:R-:W-:Y:S02]  /*01a0*/  IMAD R17, R0, UR11, R3 ;  /* 0x0000000b00117c24 */ /* 0x002fe4000f8e0203 */
[----:B------:R-:W-:Y:S01]  /*01b0*/  UIADD3 UR4, UPT, UPT, -UR4, URZ, URZ ;  /* 0x000000ff04047290 */ /* 0x000fe2000fffe1ff */
[----:B--2---:R-:W-:Y:S01]  /*01c0*/  ISETP.GE.AND P1, PT, R24, UR12, PT ;  /* 0x0000000c18007c0c */ /* 0x004fe2000bf26270 */
[----:B0-----:R-:W-:Y:S01]  /*01d0*/  ULEA UR5, UR7, UR5, 0x18 ;  /* 0x0000000507057291 */ /* 0x001fe2000f8ec0ff */
[----:B------:R-:W-:Y:S01]  /*01e0*/  LEA R17, R2, R17, 0x5 ;  /* 0x0000001102117211 */ /* 0x000fe200078e28ff */
[----:B------:R-:W-:-:S04]  /*01f0*/  ULEA UR6, UR7, UR6, 0x18 ;  /* 0x0000000607067291 */ /* 0x000fc8000f8ec0ff */
[C---:B------:R-:W-:Y:S02]  /*0200*/  LEA R22, R0.reuse, UR5, 0x7 ;  /* 0x0000000500167c11 */ /* 0x040fe4000f8e38ff */
[C---:B------:R-:W-:Y:S02]  /*0210*/  LEA R19, R3.reuse, UR6, 0x2 ;  /* 0x0000000603137c11 */ /* 0x040fe4000f8e10ff */
[----:B------:R-:W-:Y:S02]  /*0220*/  LEA R20, R3, R22, 0x2 ;  /* 0x0000001603147211 */ /* 0x000fe400078e10ff */
[----:B----4-:R-:W-:-:S07]  /*0230*/  LEA R18, R0, R19, 0x7 ;  /* 0x0000001300127211 */ /* 0x010fce00078e38ff */
.L_x_3:
[----:B------:R-:W-:Y:S01]  /*0240*/  ISETP.GE.U32.AND P0, PT, R6, UR13, PT ;  /* 0x0000000d06007c0c */ /* 0x000fe2000bf06070 */
[----:B------:R-:W-:Y:S01]  /*0250*/  HFMA2 R29, -RZ, RZ, 0, 0 ;  /* 0x00000000ff1d7431 */ /* 0x000fe200000001ff */
[----:B------:R-:W-:Y:S02]  /*0260*/  ISETP.GE.U32.OR P2, PT, R7, UR13, P1 ;  /* 0x0000000d07007c0c */ /* 0x000fe40008f46470 */
[----:B---3--:R-:W-:Y:S02]  /*0270*/  ISETP.GE.OR P0, PT, R21, R4, P0 ;  /* 0x000000041500720c */ /* 0x008fe40000706670 */
[----:B------:R-:W-:-:S09]  /*0280*/  MOV R27, RZ ;  /* 0x000000ff001b7202 */ /* 0x000fd20000000f00 */
[----:B------:R-:W0:Y:S08]  /*0290*/  @!P2 LDC.64 R10, c[0x0][0x380] ;  /* 0x0000e000ff0aab82 */ /* 0x000e300000000a00 */
[----:B------:R-:W1:Y:S01]  /*02a0*/  @!P0 LDC.64 R8, c[0x0][0x388] ;  /* 0x0000e200ff088b82 */ /* 0x000e620000000a00 */
[----:B0-----:R-:W-:-:S05]  /*02b0*/  @!P2 IMAD.WIDE.U32 R10, R16, 0x4, R10 ;  /* 0x00000004100aa825 */ /* 0x001fca00078e000a */
[----:B------:R-:W2:Y:S01]  /*02c0*/  @!P2 LDG.E R27, desc[UR8][R10.64] ;  /* 0x000000080a1ba981 */ /* 0x000ea2000c1e1900 */
[----:B-1----:R-:W-:-:S05]  /*02d0*/  @!P0 IMAD.WIDE.U32 R8, R17, 0x4, R8 ;  /* 0x0000000411088825 */ /* 0x002fca00078e0008 */
[----:B------:R-:W3:Y:S04]  /*02e0*/  @!P0 LDG.E R29, desc[UR8][R8.64] ;  /* 0x00000008081d8981 */ /* 0x000ee8000c1e1900 */
[----:B--2---:R-:W-:Y:S04]  /*02f0*/  STS [R20], R27 ;  /* 0x0000001b14007388 */ /* 0x004fe80000000800 */
[----:B---3--:R-:W-:Y:S01]  /*0300*/  STS [R18], R29 ;  /* 0x0000001d12007388 */ /* 0x008fe20000000800 */
[----:B------:R-:W-:Y:S06]  /*0310*/  BAR.SYNC.DEFER_BLOCKING 0x0 ;  /* 0x0000000000007b1d */ /* 0x000fec0000010000 */
[----:B------:R-:W-:Y:S04]  /*0320*/  LDS R26, [R19] ;  /* 0x00000000131a7984 */ /* 0x000fe80000000800 */
[----:B------:R-:W0:Y:S04]  /*0330*/  LDS.128 R12, [R22] ;  /* 0x00000000160c7984 */ /* 0x000e280000000c00 */
[----:B------:R-:W1:Y:S04]  /*0340*/  LDS R28, [R19+0x80] ;  /* 0x00008000131c7984 */ /* 0x000e680000000800 */
[----:B------:R-:W2:Y:S04]  /*0350*/  LDS R25, [R19+0x100] ;  /* 0x0001000013197984 */ /* 0x000ea80000000800 */
[----:B------:R-:W-:Y:S01]  /*0360*/  LDS.128 R8, [R22+0x10] ;  /* 0x0000100016087984 */ /* 0x000fe20000000c00 */
[----:B0-----:R-:W-:-:S03]  /*0370*/  IMAD R26, R12, R26, R23 ;  /* 0x0000001a0c1a7224 */ /* 0x001fc600078e0217 */
[----:B------:R-:W0:Y:S01]  /*0380*/  LDS R12, [R19+0x180] ;  /* 0x00018000130c7984 */ /* 0x000e220000000800 */
[----:B-1----:R-:W-:-:S03]  /*0390*/  IMAD R13, R28, R13, R26 ;  /* 0x0000000d1c0d7224 */ /* 0x002fc600078e021a */
[----:B------:R-:W1:Y:S04]  /*03a0*/  LDS R28, [R19+0x200] ;  /* 0x00020000131c7984 */ /* 0x000e680000000800 */
[----:B------:R-:W3:Y:S01]  /*03b0*/  LDS R26, [R19+0x280] ;  /* 0x00028000131a7984 */ /* 0x000ee20000000800 */
[----:B--2---:R-:W-:-:S03]  /*03c0*/  IMAD R13, R25, R14, R13 ;  /* 0x0000000e190d7224 */ /* 0x004fc600078e020d */
[----:B------:R-:W2:Y:S04]  /*03d0*/  LDS R23, [R19+0x300] ;  /* 0x0003000013177984 */ /* 0x000ea80000000800 */
[----:B------:R-:W-:Y:S01]  /*03e0*/  LDS R25, [R19+0x400] ;  /* 0x0004000013197984 */ /* 0x000fe20000000800 */
[----:B0-----:R-:W-:-:S04]  /*03f0*/  IMAD R13, R12, R15, R13 ;  /* 0x0000000f0c0d7224 */ /* 0x001fc800078e020d */
[----:B-1----:R-:W-:Y:S02]  /*0400*/  IMAD R13, R8, R28, R13 ;  /* 0x0000001c080d7224 */ /* 0x002fe400078e020d */
[----:B------:R-:W0:Y:S02]  /*0410*/  LDS R8, [R19+0x380] ;  /* 0x0003800013087984 */ /* 0x000e240000000800 */
[----:B---3--:R-:W-:Y:S02]  /*0420*/  IMAD R9, R26, R9, R13 ;  /* 0x000000091a097224 */ /* 0x008fe400078e020d */
[----:B------:R-:W1:Y:S04]  /*0430*/  LDS.128 R12, [R22+0x20] ;  /* 0x00002000160c7984 */ /* 0x000e680000000c00 */
[----:B------:R-:W3:Y:S01]  /*0440*/  LDS R26, [R19+0x480] ;  /* 0x00048000131a7984 */ /* 0x000ee20000000800 */
[----:B--2---:R-:W-:-:S03]  /*0450*/  IMAD R9, R23, R10, R9 ;  /* 0x0000000a17097224 */ /* 0x004fc600078e0209 */
[----:B------:R-:W2:Y:S01]  /*0460*/  LDS R23, [R19+0x500] ;  /* 0x0005000013177984 */ /* 0x000ea20000000800 */
[----:B0-----:R-:W-:-:S04]  /*0470*/  IMAD R9, R8, R11, R9 ;  /* 0x0000000b08097224 */ /* 0x001fc800078e0209 */
[----:B-1----:R-:W-:Y:S02]  /*0480*/  IMAD R9, R12, R25, R9 ;  /* 0x000000190c097224 */ /* 0x002fe400078e0209 */
[----:B------:R-:W0:Y:S02]  /*0490*/  LDS R12, [R19+0x580] ;  /* 0x00058000130c7984 */ /* 0x000e240000000800 */
[----:B---3--:R-:W-:Y:S02]  /*04a0*/  IMAD R13, R26, R13, R9 ;  /* 0x0000000d1a0d7224 */ /* 0x008fe400078e0209 */
[----:B------:R-:W-:Y:S04]  /*04b0*/  LDS R25, [R19+0x600] ;  /* 0x0006000013197984 */ /* 0x000fe80000000800 */
        /* <DEDUP_REMOVED lines=36> */
[----:B------:R-:W1:Y:S01]  /*0700*/  LDS.128 R8, [R22+0x70] ;  /* 0x0000700016087984 */ /* 0x000e620000000c00 */
[----:B--2---:R-:W-:-:S03]  /*0710*/  IMAD R23, R23, R14, R26 ;  /* 0x0000000e17177224 */ /* 0x004fc600078e021a */
[----:B------:R-:W2:Y:S04]  /*0720*/  LDS R25, [R19+0xe80] ;  /* 0x000e800013197984 */ /* 0x000ea80000000800 */
[----:B------:R-:W3:Y:S04]  /*0730*/  LDS R26, [R19+0xf00] ;  /* 0x000f0000131a7984 */ /* 0x000ee80000000800 */
[----:B------:R-:W4:Y:S01]  /*0740*/  LDS R14, [R19+0xf80] ;  /* 0x000f8000130e7984 */ /* 0x000f220000000800 */
[----:B------:R-:W-:-:S04]  /*0750*/  UIADD3 UR4, UPT, UPT, UR4, 0x1, URZ ;  /* 0x0000000104047890 */ /* 0x000fc8000fffe0ff */
[----:B------:R-:W-:Y:S01]  /*0760*/  UISETP.NE.AND UP0, UPT, UR4, URZ, UPT ;  /* 0x000000ff0400728c */ /* 0x000fe2000bf05270 */
[----:B0-----:R-:W-:-:S04]  /*0770*/  IMAD R12, R12, R15, R23 ;  /* 0x0000000f0c0c7224 */ /* 0x001fc800078e0217 */
[----:B-1----:R-:W-:-:S04]  /*0780*/  IMAD R8, R8, R13, R12 ;  /* 0x0000000d08087224 */ /* 0x002fc800078e020c */
[----:B--2---:R-:W-:-:S04]  /*0790*/  IMAD R9, R25, R9, R8 ;  /* 0x0000000919097224 */ /* 0x004fc800078e0208 */
[----:B---3--:R-:W-:Y:S01]  /*07a0*/  IMAD R9, R26, R10, R9 ;  /* 0x0000000a1a097224 */ /* 0x008fe200078e0209 */
[----:B------:R-:W-:Y:S02]  /*07b0*/  IADD3 R6, PT, PT, R6, 0x20, RZ ;  /* 0x0000002006067810 */ /* 0x000fe40007ffe0ff */
[----:B------:R-:W-:Y:S01]  /*07c0*/  IADD3 R7, PT, PT, R7, 0x20, RZ ;  /* 0x0000002007077810 */ /* 0x000fe20007ffe0ff */
[----:B----4-:R-:W-:Y:S01]  /*07d0*/  IMAD R23, R14, R11, R9 ;  /* 0x0000000b0e177224 */ /* 0x010fe200078e0209 */
[----:B------:R-:W-:Y:S02]  /*07e0*/  IADD3 R16, PT, PT, R16, 0x20, RZ ;  /* 0x0000002010107810 */ /* 0x000fe40007ffe0ff */
[----:B------:R-:W-:Y:S01]  /*07f0*/  LEA R17, R4, R17, 0x5 ;  /* 0x0000001104117211 */ /* 0x000fe200078e28ff */
[----:B------:R-:W-:Y:S06]  /*0800*/  BAR.SYNC.DEFER_BLOCKING 0x0 ;  /* 0x0000000000007b1d */ /* 0x000fec0000010000 */
[----:B------:R-:W-:Y:S05]  /*0810*/  BRA.U UP0, `(.L_x_3) ;  /* 0xfffffff900887547 */ /* 0x000fea000b83ffff */
.L_x_2:
[----:B------:R-:W0:Y:S01]  /*0820*/  LDCU UR4, c[0x0][0x398] ;  /* 0x00007300ff0477ac */ /* 0x000e220008000800 */
[----:B------:R-:W-:-:S04]  /*0830*/  ISETP.GE.AND P0, PT, R21, UR14, PT ;  /* 0x0000000e15007c0c */ /* 0x000fc8000bf06270 */
[----:B0-----:R-:W-:-:S13]  /*0840*/  ISETP.GE.OR P0, PT, R24, UR4, P0 ;  /* 0x0000000418007c0c */ /* 0x001fda0008706670 */
[----:B------:R-:W-:Y:S05]  /*0850*/  @P0 EXIT ;  /* 0x000000000000094d */ /* 0x000fea0003800000 */
[----:B------:R-:W0:Y:S01]  /*0860*/  LDCU UR4, c[0x0][0x364] ;  /* 0x00006c80ff0477ac */ /* 0x000e220008000800 */
[----:B------:R-:W1:Y:S01]  /*0870*/  LDC.64 R6, c[0x0][0x390] ;  /* 0x0000e400ff067b82 */ /* 0x000e620000000a00 */
[----:B------:R-:W2:Y:S01]  /*0880*/  LDCU UR5, c[0x0][0x360] ;  /* 0x00006c00ff0577ac */ /* 0x000ea20008000800 */
[----:B0-----:R-:W-:Y:S02]  /*0890*/  IMAD R0, R5, UR4, R0 ;  /* 0x0000000405007c24 */ /* 0x001fe4000f8e0200 */
[----:B--2---:R-:W-:-:S04]  /*08a0*/  IMAD R3, R2, UR5, R3 ;  /* 0x0000000502037c24 */ /* 0x004fc8000f8e0203 */
[----:B------:R-:W-:-:S04]  /*08b0*/  IMAD R3, R0, UR14, R3 ;  /* 0x0000000e00037c24 */ /* 0x000fc8000f8e0203 */
[----:B-1----:R-:W-:-:S05]  /*08c0*/  IMAD.WIDE.U32 R2, R3, 0x4, R6 ;  /* 0x0000000403027825 */ /* 0x002fca00078e0006 */
[----:B------:R-:W-:Y:S01]  /*08d0*/  STG.E desc[UR8][R2.64], R23 ;  /* 0x0000001702007986 */ /* 0x000fe2000c101908 */
[----:B------:R-:W-:Y:S05]  /*08e0*/  EXIT ;  /* 0x000000000000794d */ /* 0x000fea0003800000 */
.L_x_4:
        /* <DEDUP_REMOVED lines=9> */
.L_x_7:


//--------------------- .nv.shared.reserved.0     --------------------------
	.section	.nv.shared.reserved.0,"aw",@nobits
	.weak		__nv_reservedSMEM_offset_0_alias
	.size		__nv_reservedSMEM_offset_0_alias, 0, 64
	.other		__nv_reservedSMEM_offset_0_alias,@"STO_CUDA_RESERVED_SHARED STV_DEFAULT"
__nv_reservedSMEM_offset_0_alias:
	.zero		0
	.zero		64


//--------------------- .nv.shared._Z12matTransposePiS_ii --------------------------
	.section	.nv.shared._Z12matTransposePiS_ii,"aw",@nobits
	.sectionflags	@""
	.align	4
.nv.shared._Z12matTransposePiS_ii:
	.zero		5248


//--------------------- .nv.shared._Z11matMultiplyPiS_S_iii --------------------------
	.section	.nv.shared._Z11matMultiplyPiS_S_iii,"aw",@nobits
	.sectionflags	@""
	.align	4
.nv.shared._Z11matMultiplyPiS_S_iii:
	.zero		9216


//--------------------- .nv.constant0._Z6matAddPiS_ii --------------------------
	.section	.nv.constant0._Z6matAddPiS_ii,"a",@progbits
	.sectionflags	@""
	.align	4
.nv.constant0._Z6matAddPiS_ii:
	.zero		920


//--------------------- .nv.constant0._Z12matTransposePiS_ii --------------------------
	.section	.nv.constant0._Z12matTransposePiS_ii,"a",@progbits
	.sectionflags	@""
	.align	4
.nv.constant0._Z12matTransposePiS_ii:
	.zero		920


//--------------------- .nv.constant0._Z11matMultiplyPiS_S_iii --------------------------
	.section	.nv.constant0._Z11matMultiplyPiS_S_iii,"a",@progbits
	.sectionflags	@""
	.align	4
.nv.constant0._Z11matMultiplyPiS_S_iii:
	.zero		932


//--------------------- SYMBOLS --------------------------

	.type		.nv.reservedSmem.offset0,@object
	.size		.nv.reservedSmem.offset0,0x4
	.type		.nv.reservedSmem.cap,@object
	.size		.nv.reservedSmem.cap,0x4
